	.headerflags	@"EF_CUDA_TEXMODE_UNIFIED EF_CUDA_64BIT_ADDRESS EF_CUDA_ACCELERATORS EF_CUDA_SM90 EF_CUDA_VIRTUAL_SM(EF_CUDA_SM90)"
	.elftype	@"ET_EXEC"


//--------------------- .nv.info                  --------------------------
	.section	.nv.info,"",@"SHT_CUDA_INFO"
	.align	4


	//----- nvinfo : EIATTR_REGCOUNT
	.align		4
        /*0000*/ 	.byte	0x04, 0x2f
        /*0002*/ 	.short	(.L_2 - .L_1)
	.align		4
.L_1:
        /*0004*/ 	.word	index@(triton_per_fused__native_batch_norm_legit_add_convolution_6)
        /*0008*/ 	.word	0x00000020


	//----- nvinfo : EIATTR_MIN_STACK_SIZE
	.align		4
.L_2:
        /*000c*/ 	.byte	0x04, 0x12
        /*000e*/ 	.short	(.L_4 - .L_3)
	.align		4
.L_3:
        /*0010*/ 	.word	index@(triton_per_fused__native_batch_norm_legit_add_convolution_6)
        /*0014*/ 	.word	0x00000000


	//----- nvinfo : EIATTR_FRAME_SIZE
	.align		4
.L_4:
        /*0018*/ 	.byte	0x04, 0x11
        /*001a*/ 	.short	(.L_6 - .L_5)
	.align		4
.L_5:
        /*001c*/ 	.word	index@(triton_per_fused__native_batch_norm_legit_add_convolution_6)
        /*0020*/ 	.word	0x00000000


	//----- nvinfo : EIATTR_MIN_STACK_SIZE
	.align		4
.L_6:
        /*0024*/ 	.byte	0x04, 0x12
        /*0026*/ 	.short	(.L_8 - .L_7)
	.align		4
.L_7:
        /*0028*/ 	.word	index@(triton_per_fused__native_batch_norm_legit_add_convolution_6)
        /*002c*/ 	.word	0x00000000
.L_8:


//--------------------- .nv.info.triton_per_fused__native_batch_norm_legit_add_convolution_6 --------------------------
	.section	.nv.info.triton_per_fused__native_batch_norm_legit_add_convolution_6,"",@"SHT_CUDA_INFO"
	.sectionflags	@""
	.align	4


	//----- nvinfo : EIATTR_CUDA_API_VERSION
	.align		4
        /*0000*/ 	.byte	0x04, 0x37
        /*0002*/ 	.short	(.L_10 - .L_9)
.L_9:
        /*0004*/ 	.word	0x0000007c


	//----- nvinfo : EIATTR_KPARAM_INFO
	.align		4
.L_10:
        /*0008*/ 	.byte	0x04, 0x17
        /*000a*/ 	.short	(.L_12 - .L_11)
.L_11:
        /*000c*/ 	.word	0x00000000
        /*0010*/ 	.short	0x0009
        /*0012*/ 	.short	0x0044
        /*0014*/ 	.byte	0x00, 0xf0, 0x11, 0x00


	//----- nvinfo : EIATTR_KPARAM_INFO
	.align		4
.L_12:
        /*0018*/ 	.byte	0x04, 0x17
        /*001a*/ 	.short	(.L_14 - .L_13)
.L_13:
        /*001c*/ 	.word	0x00000000
        /*0020*/ 	.short	0x0008
        /*0022*/ 	.short	0x0040
        /*0024*/ 	.byte	0x00, 0xf0, 0x11, 0x00


	//----- nvinfo : EIATTR_KPARAM_INFO
	.align		4
.L_14:
        /*0028*/ 	.byte	0x04, 0x17
        /*002a*/ 	.short	(.L_16 - .L_15)
.L_15:
        /*002c*/ 	.word	0x00000000
        /*0030*/ 	.short	0x0007
        /*0032*/ 	.short	0x0038
        /*0034*/ 	.byte	0x00, 0xf4, 0x21, 0x00


	//----- nvinfo : EIATTR_KPARAM_INFO
	.align		4
.L_16:
        /*0038*/ 	.byte	0x04, 0x17
        /*003a*/ 	.short	(.L_18 - .L_17)
.L_17:
        /*003c*/ 	.word	0x00000000
        /*0040*/ 	.short	0x0006
        /*0042*/ 	.short	0x0030
        /*0044*/ 	.byte	0x00, 0xf4, 0x21, 0x00


	//----- nvinfo : EIATTR_KPARAM_INFO
	.align		4
.L_18:
        /*0048*/ 	.byte	0x04, 0x17
        /*004a*/ 	.short	(.L_20 - .L_19)
.L_19:
        /*004c*/ 	.word	0x00000000
        /*0050*/ 	.short	0x0005
        /*0052*/ 	.short	0x0028
        /*0054*/ 	.byte	0x00, 0xf4, 0x21, 0x00


	//----- nvinfo : EIATTR_KPARAM_INFO
	.align		4
.L_20:
        /*0058*/ 	.byte	0x04, 0x17
        /*005a*/ 	.short	(.L_22 - .L_21)
.L_21:
        /*005c*/ 	.word	0x00000000
        /*0060*/ 	.short	0x0004
        /*0062*/ 	.short	0x0020
        /*0064*/ 	.byte	0x00, 0xf4, 0x21, 0x00


	//----- nvinfo : EIATTR_KPARAM_INFO
	.align		4
.L_22:
        /*0068*/ 	.byte	0x04, 0x17
        /*006a*/ 	.short	(.L_24 - .L_23)
.L_23:
        /*006c*/ 	.word	0x00000000
        /*0070*/ 	.short	0x0003
        /*0072*/ 	.short	0x0018
        /*0074*/ 	.byte	0x00, 0xf4, 0x21, 0x00


	//----- nvinfo : EIATTR_KPARAM_INFO
	.align		4
.L_24:
        /*0078*/ 	.byte	0x04, 0x17
        /*007a*/ 	.short	(.L_26 - .L_25)
.L_25:
        /*007c*/ 	.word	0x00000000
        /*0080*/ 	.short	0x0002
        /*0082*/ 	.short	0x0010
        /*0084*/ 	.byte	0x00, 0xf4, 0x21, 0x00


	//----- nvinfo : EIATTR_KPARAM_INFO
	.align		4
.L_26:
        /*0088*/ 	.byte	0x04, 0x17
        /*008a*/ 	.short	(.L_28 - .L_27)
.L_27:
        /*008c*/ 	.word	0x00000000
        /*0090*/ 	.short	0x0001
        /*0092*/ 	.short	0x0008
        /*0094*/ 	.byte	0x00, 0xf4, 0x21, 0x00


	//----- nvinfo : EIATTR_KPARAM_INFO
	.align		4
.L_28:
        /*0098*/ 	.byte	0x04, 0x17
        /*009a*/ 	.short	(.L_30 - .L_29)
.L_29:
        /*009c*/ 	.word	0x00000000
        /*00a0*/ 	.short	0x0000
        /*00a2*/ 	.short	0x0000
        /*00a4*/ 	.byte	0x00, 0xf4, 0x21, 0x00


	//----- nvinfo : EIATTR_SPARSE_MMA_MASK
	.align		4
.L_30:
        /*00a8*/ 	.byte	0x03, 0x50
        /*00aa*/ 	.short	0x0000


	//----- nvinfo : EIATTR_MAXREG_COUNT
	.align		4
        /*00ac*/ 	.byte	0x03, 0x1b
        /*00ae*/ 	.short	0x00ff


	//----- nvinfo : EIATTR_COOP_GROUP_MASK_REGIDS
	.align		4
        /*00b0*/ 	.byte	0x04, 0x29
        /*00b2*/ 	.short	(.L_32 - .L_31)


	//   ....[0]....
.L_31:
        /*00b4*/ 	.word	0xffffffff


	//   ....[1]....
        /*00b8*/ 	.word	0xffffffff


	//   ....[2]....
        /*00bc*/ 	.word	0xffffffff


	//   ....[3]....
        /*00c0*/ 	.word	0xffffffff


	//   ....[4]....
        /*00c4*/ 	.word	0xffffffff


	//   ....[5]....
        /*00c8*/ 	.word	0xffffffff


	//----- nvinfo : EIATTR_COOP_GROUP_INSTR_OFFSETS
	.align		4
.L_32:
        /*00cc*/ 	.byte	0x04, 0x28
        /*00ce*/ 	.short	(.L_34 - .L_33)


	//   ....[0]....
.L_33:
        /*00d0*/ 	.word	0x00000330


	//   ....[1]....
        /*00d4*/ 	.word	0x00000350


	//   ....[2]....
        /*00d8*/ 	.word	0x00000370


	//   ....[3]....
        /*00dc*/ 	.word	0x000003e0


	//   ....[4]....
        /*00e0*/ 	.word	0x00000410


	//   ....[5]....
        /*00e4*/ 	.word	0x000004a0


	//----- nvinfo : EIATTR_EXIT_INSTR_OFFSETS
	.align		4
.L_34:
        /*00e8*/ 	.byte	0x04, 0x1c
        /*00ea*/ 	.short	(.L_36 - .L_35)


	//   ....[0]....
.L_35:
        /*00ec*/ 	.word	0x00000680


	//   ....[1]....
        /*00f0*/ 	.word	0x000006b0


	//----- nvinfo : EIATTR_REQNTID
	.align		4
.L_36:
        /*00f4*/ 	.byte	0x04, 0x10
        /*00f6*/ 	.short	(.L_38 - .L_37)
.L_37:
        /*00f8*/ 	.word	0x00000040
        /*00fc*/ 	.word	0x00000001
        /*0100*/ 	.word	0x00000001


	//----- nvinfo : EIATTR_CBANK_PARAM_SIZE
	.align		4
.L_38:
        /*0104*/ 	.byte	0x03, 0x19
        /*0106*/ 	.short	0x0048


	//----- nvinfo : EIATTR_PARAM_CBANK
	.align		4
        /*0108*/ 	.byte	0x04, 0x0a
        /*010a*/ 	.short	(.L_40 - .L_39)
	.align		4
.L_39:
        /*010c*/ 	.word	index@(.nv.constant0.triton_per_fused__native_batch_norm_legit_add_convolution_6)
        /*0110*/ 	.short	0x0210
        /*0112*/ 	.short	0x0048


	//----- nvinfo : EIATTR_SW_WAR
	.align		4
.L_40:
        /*0114*/ 	.byte	0x04, 0x36
        /*0116*/ 	.short	(.L_42 - .L_41)
.L_41:
        /*0118*/ 	.word	0x00000008
.L_42:


//--------------------- .nv.callgraph             --------------------------
	.section	.nv.callgraph,"",@"SHT_CUDA_CALLGRAPH"
	.align	4
	.sectionentsize	8
	.align		4
        /*0000*/ 	.word	0x00000000
	.align		4
        /*0004*/ 	.word	0xffffffff
	.align		4
        /*0008*/ 	.word	0x00000000
	.align		4
        /*000c*/ 	.word	0xfffffffe
	.align		4
        /*0010*/ 	.word	0x00000000
	.align		4
        /*0014*/ 	.word	0xfffffffd
	.align		4
        /*0018*/ 	.word	0x00000000
	.align		4
        /*001c*/ 	.word	0xfffffffc


//--------------------- .nv.constant4             --------------------------
	.section	.nv.constant4,"a",@progbits
	.align	8
	.align		8
.nv.constant4:
        /*0000*/ 	.dword	_$_str


//--------------------- .text.triton_per_fused__native_batch_norm_legit_add_convolution_6 --------------------------
	.section	.text.triton_per_fused__native_batch_norm_legit_add_convolution_6,"ax",@progbits
	.sectionflags	@"SHF_BARRIERS=1"
	.align	128
        .global         triton_per_fused__native_batch_norm_legit_add_convolution_6
        .type           triton_per_fused__native_batch_norm_legit_add_convolution_6,@function
        .size           triton_per_fused__native_batch_norm_legit_add_convolution_6,(.L_x_1 - triton_per_fused__native_batch_norm_legit_add_convolution_6)
        .other          triton_per_fused__native_batch_norm_legit_add_convolution_6,@"STO_CUDA_ENTRY STV_DEFAULT"
triton_per_fused__native_batch_norm_legit_add_convolution_6:
.text.triton_per_fused__native_batch_norm_legit_add_convolution_6:
[----:B------:R-:W0:Y:S01]  /*0000*/  LDC R1, c[0x0][0x28] ;  /* 0x00000a00ff017b82 */ /* 0x000e220000000800 */
[----:B------:R-:W1:Y:S07]  /*0010*/  S2R R13, SR_TID.X ;  /* 0x00000000000d7919 */ /* 0x000e6e0000002100 */
[----:B------:R-:W2:Y:S01]  /*0020*/  LDC.64 R2, c[0x0][0x210] ;  /* 0x00008400ff027b82 */ /* 0x000ea20000000a00 */
[----:B------:R-:W-:Y:S01]  /*0030*/  CS2R R10, SRZ ;  /* 0x00000000000a7805 */ /* 0x000fe2000001ff00 */
[----:B------:R-:W-:Y:S01]  /*0040*/  HFMA2.MMA R18, -RZ, RZ, 0, 0 ;  /* 0x00000000ff127435 */ /* 0x000fe200000001ff */
[----:B------:R-:W3:Y:S01]  /*0050*/  S2R R6, SR_CTAID.X ;  /* 0x0000000000067919 */ /* 0x000ee20000002500 */
[----:B------:R-:W-:-:S04]  /*0060*/  ULDC.64 UR6, c[0x0][0x208] ;  /* 0x0000820000067ab9 */ /* 0x000fc80000000a00 */
[----:B------:R-:W4:Y:S08]  /*0070*/  LDC.64 R4, c[0x0][0x220] ;  /* 0x00008800ff047b82 */ /* 0x000f300000000a00 */
[----:B------:R-:W5:Y:S08]  /*0080*/  LDC.64 R24, c[0x0][0x238] ;  /* 0x00008e00ff187b82 */ /* 0x000f700000000a00 */
[----:B------:R-:W5:Y:S01]  /*0090*/  LDC.64 R16, c[0x0][0x228] ;  /* 0x00008a00ff107b82 */ /* 0x000f620000000a00 */
[----:B-1----:R-:W-:-:S07]  /*00a0*/  SHF.R.U32.HI R19, RZ, 0x3, R13 ;  /* 0x00000003ff137819 */ /* 0x002fce000001160d */
[----:B------:R-:W1:Y:S01]  /*00b0*/  LDC.64 R14, c[0x0][0x230] ;  /* 0x00008c00ff0e7b82 */ /* 0x000e620000000a00 */
[----:B---3--:R-:W-:Y:S02]  /*00c0*/  SHF.L.U32 R0, R6, 0x3, RZ ;  /* 0x0000000306007819 */ /* 0x008fe400000006ff */
[----:B------:R-:W-:Y:S02]  /*00d0*/  SGXT.U32 R19, R19, 0x3 ;  /* 0x000000031313781a */ /* 0x000fe40000000000 */
[----:B------:R-:W-:Y:S02]  /*00e0*/  SHF.R.S32.HI R8, RZ, 0x1c, R6 ;  /* 0x0000001cff087819 */ /* 0x000fe40000011406 */
[----:B------:R-:W-:Y:S02]  /*00f0*/  SHF.L.U32 R6, R13, 0x1, RZ ;  /* 0x000000010d067819 */ /* 0x000fe400000006ff */
[----:B------:R-:W-:Y:S02]  /*0100*/  LOP3.LUT R21, R0, R19, RZ, 0xfc, !PT ;  /* 0x0000001300157212 */ /* 0x000fe400078efcff */
[----:B------:R-:W-:-:S02]  /*0110*/  SGXT R8, R8, 0x1 ;  /* 0x000000010808781a */ /* 0x000fc40000000200 */
[----:B------:R-:W-:Y:S02]  /*0120*/  LOP3.LUT R6, R6, 0xe, RZ, 0xc0, !PT ;  /* 0x0000000e06067812 */ /* 0x000fe400078ec0ff */
[C---:B------:R-:W-:Y:S02]  /*0130*/  ISETP.GE.AND P1, PT, R21.reuse, 0x10, PT ;  /* 0x000000101500780c */ /* 0x040fe40003f26270 */
[----:B------:R-:W-:Y:S02]  /*0140*/  LEA.HI R8, R8, R21, RZ, 0x2 ;  /* 0x0000001508087211 */ /* 0x000fe400078f10ff */
[----:B------:R-:W-:Y:S02]  /*0150*/  LEA R9, R21, R6, 0x4 ;  /* 0x0000000615097211 */ /* 0x000fe400078e20ff */
[----:B------:R-:W-:Y:S01]  /*0160*/  LOP3.LUT R8, R8, 0xfffffffc, RZ, 0xc0, !PT ;  /* 0xfffffffc08087812 */ /* 0x000fe200078ec0ff */
[----:B------:R-:W3:Y:S02]  /*0170*/  LDC.64 R6, c[0x0][0x218] ;  /* 0x00008600ff067b82 */ /* 0x000ee40000000a00 */
[----:B--2---:R-:W-:Y:S01]  /*0180*/  IMAD.WIDE R2, R9, 0x4, R2 ;  /* 0x0000000409027825 */ /* 0x004fe200078e0202 */
[----:B------:R-:W-:-:S04]  /*0190*/  IADD3 R23, R21, -R8, RZ ;  /* 0x8000000815177210 */ /* 0x000fc80007ffe0ff */
[----:B------:R-:W2:Y:S01]  /*01a0*/  @!P1 LDG.E.64 R10, desc[UR6][R2.64] ;  /* 0x00000006020a9981 */ /* 0x000ea2000c1e1b00 */
[----:B----4-:R-:W-:-:S05]  /*01b0*/  IMAD.WIDE R22, R23, 0x4, R4 ;  /* 0x0000000417167825 */ /* 0x010fca00078e0204 */
[----:B------:R4:W2:Y:S01]  /*01c0*/  @!P1 LDG.E.EL R18, desc[UR6][R22.64] ;  /* 0x0000000616129981 */ /* 0x0008a2000c2e1900 */
[----:B------:R-:W-:Y:S01]  /*01d0*/  MOV R12, RZ ;  /* 0x000000ff000c7202 */ /* 0x000fe20000000f00 */
[----:B-----5:R-:W-:Y:S01]  /*01e0*/  IMAD.WIDE R24, R21, 0x4, R24 ;  /* 0x0000000415187825 */ /* 0x020fe200078e0218 */
[----:B------:R-:W-:-:S04]  /*01f0*/  CS2R R4, SRZ ;  /* 0x0000000000047805 */ /* 0x000fc8000001ff00 */
[----:B------:R-:W5:Y:S01]  /*0200*/  @!P1 LDG.E.EL R12, desc[UR6][R24.64] ;  /* 0x00000006180c9981 */ /* 0x000f62000c2e1900 */
[----:B0-----:R-:W-:Y:S01]  /*0210*/  IMAD.WIDE R16, R9, 0x4, R16 ;  /* 0x0000000409107825 */ /* 0x001fe200078e0210 */
[----:B------:R-:W-:-:S03]  /*0220*/  HFMA2.MMA R20, -RZ, RZ, 0, 0 ;  /* 0x00000000ff147435 */ /* 0x000fc600000001ff */
[----:B---3--:R-:W-:Y:S01]  /*0230*/  IMAD.WIDE R6, R9, 0x4, R6 ;  /* 0x0000000409067825 */ /* 0x008fe200078e0206 */
[----:B------:R0:W3:Y:S01]  /*0240*/  @!P1 LDG.E.64 R4, desc[UR6][R16.64] ;  /* 0x0000000610049981 */ /* 0x0000e2000c1e1b00 */
[----:B------:R-:W-:Y:S02]  /*0250*/  CS2R R8, SRZ ;  /* 0x0000000000087805 */ /* 0x000fe4000001ff00 */
[----:B-1----:R-:W-:-:S04]  /*0260*/  IMAD.WIDE R14, R21, 0x4, R14 ;  /* 0x00000004150e7825 */ /* 0x002fc800078e020e */
[----:B------:R-:W3:Y:S04]  /*0270*/  @!P1 LDG.E.64 R8, desc[UR6][R6.64] ;  /* 0x0000000606089981 */ /* 0x000ee8000c1e1b00 */
[----:B------:R1:W3:Y:S01]  /*0280*/  @!P1 LDG.E.EL R20, desc[UR6][R14.64] ;  /* 0x000000060e149981 */ /* 0x0002e2000c2e1900 */
[----:B------:R-:W0:Y:S01]  /*0290*/  S2UR UR5, SR_CgaCtaId ;  /* 0x00000000000579c3 */ /* 0x000e220000008800 */
[----:B------:R-:W-:Y:S02]  /*02a0*/  UMOV UR4, 0x400 ;  /* 0x0000040000047882 */ /* 0x000fe40000000000 */
[----:B0-----:R-:W-:-:S06]  /*02b0*/  UPRMT UR4, UR5, 0x654, UR4 ;  /* 0x0000065405047896 */ /* 0x001fcc0008000004 */
[----:B----4-:R-:W-:Y:S02]  /*02c0*/  LEA R23, R19, UR4, 0x2 ;  /* 0x0000000413177c11 */ /* 0x010fe4000f8e10ff */
[----:B--2---:R-:W-:Y:S02]  /*02d0*/  SEL R21, R10, RZ, !P1 ;  /* 0x000000ff0a157207 */ /* 0x004fe40004800000 */
[----:B------:R-:W-:-:S03]  /*02e0*/  SEL R11, R11, RZ, !P1 ;  /* 0x000000ff0b0b7207 */ /* 0x000fc60004800000 */
[--C-:B------:R-:W-:Y:S02]  /*02f0*/  FADD R10, R21, R18.reuse ;  /* 0x00000012150a7221 */ /* 0x100fe40000000000 */
[----:B------:R-:W-:-:S04]  /*0300*/  FADD R11, R11, R18 ;  /* 0x000000120b0b7221 */ /* 0x000fc80000000000 */
[----:B------:R-:W-:-:S05]  /*0310*/  FADD R18, R10, R11 ;  /* 0x0000000b0a127221 */ /* 0x000fca0000000000 */
[----:B------:R-:W-:-:S05]  /*0320*/  FSEL R18, R18, RZ, !P1 ;  /* 0x000000ff12127208 */ /* 0x000fca0004800000 */
[----:B------:R-:W0:Y:S02]  /*0330*/  SHFL.BFLY PT, R17, R18, 0x4, 0x1f ;  /* 0x0c801f0012117f89 */ /* 0x000e2400000e0000 */
[----:B0-----:R-:W-:-:S05]  /*0340*/  FADD R17, R18, R17 ;  /* 0x0000001112117221 */ /* 0x001fca0000000000 */
[----:B------:R-:W0:Y:S02]  /*0350*/  SHFL.BFLY PT, R16, R17, 0x2, 0x1f ;  /* 0x0c401f0011107f89 */ /* 0x000e2400000e0000 */
[----:B0-----:R-:W-:-:S05]  /*0360*/  FADD R16, R17, R16 ;  /* 0x0000001011107221 */ /* 0x001fca0000000000 */
[----:B-1----:R-:W0:Y:S02]  /*0370*/  SHFL.BFLY PT, R15, R16, 0x1, 0x1f ;  /* 0x0c201f00100f7f89 */ /* 0x002e2400000e0000 */
[----:B0-----:R-:W-:-:S04]  /*0380*/  FADD R14, R16, R15 ;  /* 0x0000000f100e7221 */ /* 0x001fc80000000000 */
[C---:B------:R-:W-:Y:S01]  /*0390*/  FFMA R21, R14.reuse, -0.0625, R11 ;  /* 0xbd8000000e157823 */ /* 0x040fe2000000000b */
[----:B------:R-:W-:-:S03]  /*03a0*/  FFMA R22, R14, -0.0625, R10 ;  /* 0xbd8000000e167823 */ /* 0x000fc6000000000a */
[----:B------:R-:W-:-:S04]  /*03b0*/  FMUL R15, R21, R21 ;  /* 0x00000015150f7220 */ /* 0x000fc80000400000 */
[----:B------:R-:W-:-:S05]  /*03c0*/  FFMA R15, R22, R22, R15 ;  /* 0x00000016160f7223 */ /* 0x000fca000000000f */
[----:B------:R-:W-:-:S05]  /*03d0*/  FSEL R24, R15, RZ, !P1 ;  /* 0x000000ff0f187208 */ /* 0x000fca0004800000 */
[----:B------:R-:W0:Y:S04]  /*03e0*/  SHFL.BFLY PT, R15, R24, 0x4, 0x1f ;  /* 0x0c801f00180f7f89 */ /* 0x000e2800000e0000 */
[----:B------:R-:W-:Y:S01]  /*03f0*/  STS [R23], R14 ;  /* 0x0000000e17007388 */ /* 0x000fe20000000800 */
[----:B0-----:R-:W-:-:S05]  /*0400*/  FADD R18, R24, R15 ;  /* 0x0000000f18127221 */ /* 0x001fca0000000000 */
[----:B------:R-:W0:Y:S02]  /*0410*/  SHFL.BFLY PT, R15, R18, 0x2, 0x1f ;  /* 0x0c401f00120f7f89 */ /* 0x000e2400000e0000 */
[----:B0-----:R-:W-:Y:S01]  /*0420*/  FADD R16, R18, R15 ;  /* 0x0000000f12107221 */ /* 0x001fe20000000000 */
[----:B------:R-:W-:-:S04]  /*0430*/  LOP3.LUT R15, R13, 0x7, RZ, 0xc0, !PT ;  /* 0x000000070d0f7812 */ /* 0x000fc800078ec0ff */
[----:B------:R-:W-:Y:S01]  /*0440*/  LEA R25, R15, UR4, 0x2 ;  /* 0x000000040f197c11 */ /* 0x000fe2000f8e10ff */
[----:B------:R-:W-:Y:S01]  /*0450*/  BAR.SYNC.DEFER_BLOCKING 0x0 ;  /* 0x0000000000007b1d */ /* 0x000fe20000010000 */
[----:B------:R-:W-:Y:S02]  /*0460*/  MOV R19, 0x3d800000 ;  /* 0x3d80000000137802 */ /* 0x000fe40000000f00 */
[----:B---3--:R-:W-:Y:S02]  /*0470*/  SEL R29, R4, RZ, !P1 ;  /* 0x000000ff041d7207 */ /* 0x008fe40004800000 */
[----:B------:R-:W-:-:S03]  /*0480*/  SEL R5, R5, RZ, !P1 ;  /* 0x000000ff05057207 */ /* 0x000fc60004800000 */
[----:B------:R-:W0:Y:S01]  /*0490*/  LDC.64 R14, c[0x0][0x240] ;  /* 0x00009000ff0e7b82 */ /* 0x000e220000000a00 */
[----:B------:R-:W1:Y:S04]  /*04a0*/  SHFL.BFLY PT, R17, R16, 0x1, 0x1f ;  /* 0x0c201f0010117f89 */ /* 0x000e6800000e0000 */
[----:B------:R-:W-:Y:S01]  /*04b0*/  LDS R18, [R25] ;  /* 0x0000000019127984 */ /* 0x000fe20000000800 */
[----:B-1----:R-:W-:Y:S02]  /*04c0*/  FADD R26, R16, R17 ;  /* 0x00000011101a7221 */ /* 0x002fe40000000000 */
[----:B------:R-:W-:Y:S01]  /*04d0*/  BAR.SYNC.DEFER_BLOCKING 0x0 ;  /* 0x0000000000007b1d */ /* 0x000fe20000010000 */
[----:B-----5:R-:W-:-:S07]  /*04e0*/  FFMA R12, R12, R19, 9.9999997473787516356e-06 ;  /* 0x3727c5ac0c0c7423 */ /* 0x020fce0000000013 */
[----:B------:R-:W1:Y:S01]  /*04f0*/  LDC.64 R16, c[0x0][0x248] ;  /* 0x00009200ff107b82 */ /* 0x000e620000000a00 */
[----:B------:R-:W-:Y:S07]  /*0500*/  STS [R23], R26 ;  /* 0x0000001a17007388 */ /* 0x000fee0000000800 */
[----:B------:R-:W-:Y:S06]  /*0510*/  BAR.SYNC.DEFER_BLOCKING 0x0 ;  /* 0x0000000000007b1d */ /* 0x000fec0000010000 */
[----:B------:R-:W2:Y:S01]  /*0520*/  LDS R24, [R25] ;  /* 0x0000000019187984 */ /* 0x000ea20000000800 */
[----:B------:R-:W3:Y:S01]  /*0530*/  MUFU.RSQ R12, R12 ;  /* 0x0000000c000c7308 */ /* 0x000ee20000001400 */
[----:B------:R-:W-:Y:S01]  /*0540*/  FFMA R27, R26, R19, 9.9999997473787516356e-06 ;  /* 0x3727c5ac1a1b7423 */ /* 0x000fe20000000013 */
[----:B------:R-:W-:-:S02]  /*0550*/  LOP3.LUT P0, RZ, R13, 0x38, RZ, 0xc0, !PT ;  /* 0x000000380dff7812 */ /* 0x000fc4000780c0ff */
[----:B------:R-:W-:-:S04]  /*0560*/  LOP3.LUT R13, R0, 0x7, R13, 0xf8, !PT ;  /* 0x00000007000d7812 */ /* 0x000fc800078ef80d */
[----:B------:R-:W4:Y:S01]  /*0570*/  MUFU.RSQ R4, R27 ;  /* 0x0000001b00047308 */ /* 0x000f220000001400 */
[--C-:B------:R-:W-:Y:S01]  /*0580*/  FADD R0, R5, -R20.reuse ;  /* 0x8000001405007221 */ /* 0x100fe20000000000 */
[----:B------:R-:W-:Y:S01]  /*0590*/  SEL R5, R8, RZ, !P1 ;  /* 0x000000ff08057207 */ /* 0x000fe20004800000 */
[----:B------:R-:W-:Y:S01]  /*05a0*/  FADD R20, R29, -R20 ;  /* 0x800000141d147221 */ /* 0x000fe20000000000 */
[----:B------:R-:W-:Y:S02]  /*05b0*/  SEL R9, R9, RZ, !P1 ;  /* 0x000000ff09097207 */ /* 0x000fe40004800000 */
[C---:B------:R-:W-:Y:S01]  /*05c0*/  ISETP.LT.AND P0, PT, R13.reuse, 0x10, !P0 ;  /* 0x000000100d00780c */ /* 0x040fe20004701270 */
[C---:B---3--:R-:W-:Y:S02]  /*05d0*/  FFMA R5, R12.reuse, R20, R5 ;  /* 0x000000140c057223 */ /* 0x048fe40000000005 */
[----:B------:R-:W-:Y:S01]  /*05e0*/  FFMA R0, R12, R0, R9 ;  /* 0x000000000c007223 */ /* 0x000fe20000000009 */
[----:B-1----:R-:W-:Y:S01]  /*05f0*/  IMAD.WIDE R16, R13, 0x4, R16 ;  /* 0x000000040d107825 */ /* 0x002fe200078e0210 */
[----:B------:R1:W-:Y:S03]  /*0600*/  @!P1 STG.E.64 desc[UR6][R2.64], R10 ;  /* 0x0000000a02009986 */ /* 0x0003e6000c101b06 */
[-C--:B----4-:R-:W-:Y:S01]  /*0610*/  FFMA R20, R22, R4.reuse, R5 ;  /* 0x0000000416147223 */ /* 0x090fe20000000005 */
[----:B------:R-:W-:Y:S01]  /*0620*/  FFMA R21, R21, R4, R0 ;  /* 0x0000000415157223 */ /* 0x000fe20000000000 */
[----:B--2---:R-:W-:-:S04]  /*0630*/  FFMA R24, R24, R19, 9.9999997473787516356e-06 ;  /* 0x3727c5ac18187423 */ /* 0x004fc80000000013 */
[----:B------:R-:W2:Y:S01]  /*0640*/  MUFU.RSQ R19, R24 ;  /* 0x0000001800137308 */ /* 0x000ea20000001400 */
[----:B------:R1:W-:Y:S01]  /*0650*/  @!P1 STG.E.64 desc[UR6][R6.64], R20 ;  /* 0x0000001406009986 */ /* 0x0003e2000c101b06 */
[----:B0-----:R-:W-:-:S03]  /*0660*/  IMAD.WIDE R14, R13, 0x4, R14 ;  /* 0x000000040d0e7825 */ /* 0x001fc600078e020e */
[----:B--2---:R1:W-:Y:S01]  /*0670*/  @P0 STG.E desc[UR6][R16.64], R19 ;  /* 0x0000001310000986 */ /* 0x0043e2000c101906 */
[----:B------:R-:W-:Y:S05]  /*0680*/  @!P0 EXIT ;  /* 0x000000000000894d */ /* 0x000fea0003800000 */
[----:B-1----:R-:W-:-:S05]  /*0690*/  FMUL R3, R18, 0.0625 ;  /* 0x3d80000012037820 */ /* 0x002fca0000400000 */
[----:B------:R-:W-:Y:S01]  /*06a0*/  STG.E desc[UR6][R14.64], R3 ;  /* 0x000000030e007986 */ /* 0x000fe2000c101906 */
[----:B------:R-:W-:Y:S05]  /*06b0*/  EXIT ;  /* 0x000000000000794d */ /* 0x000fea0003800000 */
.L_x_0:
[----:B------:R-:W-:-:S00]  /*06c0*/  BRA `(.L_x_0) ;  /* 0xfffffffc00fc7947 */ /* 0x000fc0000383ffff */
[----:B------:R-:W-:-:S00]  /*06d0*/  NOP ;  /* 0x0000000000007918 */ /* 0x000fc00000000000 */
        /* <DEDUP_REMOVED lines=10> */
.L_x_1:


//--------------------- .nv.global.init           --------------------------
	.section	.nv.global.init,"aw",@progbits
.nv.global.init:
	.type		_$_str,@object
	.size		_$_str,(.L_0 - _$_str)
_$_str:
        /*0000*/ 	.byte	0x5f, 0x5f, 0x43, 0x55, 0x44, 0x41, 0x5f, 0x46, 0x54, 0x5a, 0x00
.L_0:


//--------------------- .nv.shared.triton_per_fused__native_batch_norm_legit_add_convolution_6 --------------------------
	.section	.nv.shared.triton_per_fused__native_batch_norm_legit_add_convolution_6,"aw",@nobits
	.sectionflags	@""
	.align	16
	.zero		1024


//--------------------- .nv.constant0.triton_per_fused__native_batch_norm_legit_add_convolution_6 --------------------------
	.section	.nv.constant0.triton_per_fused__native_batch_norm_legit_add_convolution_6,"a",@progbits
	.sectionflags	@""
	.align	4
.nv.constant0.triton_per_fused__native_batch_norm_legit_add_convolution_6:
	.zero		600
